//
// Generated by NVIDIA NVVM Compiler
//
// Compiler Build ID: CL-36424714
// Cuda compilation tools, release 13.0, V13.0.88
// Based on NVVM 20.0.0
//

.version 9.0
.target sm_100
.address_size 64

	// .globl	_Z3funv
.extern .func  (.param .b32 func_retval0) vprintf
(
	.param .b64 vprintf_param_0,
	.param .b64 vprintf_param_1
)
;
// _ZZ3funvE1h has been demoted
.global .align 1 .b8 $str[14] = {105, 111, 32, 111, 99, 99, 117, 112, 111, 32, 37, 100, 10};

.visible .entry _Z3funv()
{
	.local .align 8 .b8 	__local_depot0[8];
	.reg .b64 	%SP;
	.reg .b64 	%SPL;
	.reg .b32 	%r<5>;
	.reg .b64 	%rd<5>;
	// demoted variable
	.shared .align 4 .u32 _ZZ3funvE1h;
	mov.u64 	%SPL, __local_depot0;
	cvta.local.u64 	%SP, %SPL;
	add.u64 	%rd1, %SP, 0;
	add.u64 	%rd2, %SPL, 0;
	mov.b32 	%r1, 0;
	st.shared.u32 	[_ZZ3funvE1h], %r1;
	atom.shared.add.u32 	%r2, [_ZZ3funvE1h], 1;
	st.local.u32 	[%rd2], %r2;
	mov.u64 	%rd3, $str;
	cvta.global.u64 	%rd4, %rd3;
	{ // callseq 0, 0
	.param .b64 param0;
	st.param.b64 	[param0], %rd4;
	.param .b64 param1;
	st.param.b64 	[param1], %rd1;
	.param .b32 retval0;
	call.uni (retval0), 
	vprintf, 
	(
	param0, 
	param1
	);
	ld.param.b32 	%r3, [retval0];
	} // callseq 0
	ret;

}


// ===== COMPILED SASS (sm_100) =====

	.target	sm_100

	.elftype	@"ET_EXEC"


//--------------------- .note.nv.tkinfo           --------------------------
	.section	.note.nv.tkinfo,"",@"SHT_NOTE"
	.sectionflags	@"SHF_NOTE_NV_TKINFO"
	.tkinfo
        /*0018*/ 	.word	0x00000002
        /*0030*/ 	.string	""
        /*0030*/ 	.string	"ptxas"
        /*0030*/ 	.string	"Cuda compilation tools, release 13.0, V13.0.88"
        /*0030*/ 	.string	"Build cuda_13.0.r13.0/compiler.36424714_0"
        /*0030*/ 	.string	"-arch sm_100 -m 64 "



//--------------------- .note.nv.cuinfo           --------------------------
	.section	.note.nv.cuinfo,"",@"SHT_NOTE"
	.sectionflags	@"SHF_NOTE_NV_CUINFO"
        /*0018*/ 	.short	0x0002
        /*001a*/ 	.short	0x0064
        /*001c*/ 	.short	0x0082
	.zero		2


//--------------------- .nv.info                  --------------------------
	.section	.nv.info,"",@"SHT_CUDA_INFO"
	.align	4


	//----- nvinfo : EIATTR_REGCOUNT
	.align		4
        /*0000*/ 	.byte	0x04, 0x2f
        /*0002*/ 	.short	(.L_2 - .L_1)
	.align		4
.L_1:
        /*0004*/ 	.word	index@(_Z3funv)
        /*0008*/ 	.word	0x00000018


	//----- nvinfo : EIATTR_FRAME_SIZE
	.align		4
.L_2:
        /*000c*/ 	.byte	0x04, 0x11
        /*000e*/ 	.short	(.L_4 - .L_3)
	.align		4
.L_3:
        /*0010*/ 	.word	index@(_Z3funv)
        /*0014*/ 	.word	0x00000008


	//----- nvinfo : EIATTR_MIN_STACK_SIZE
	.align		4
.L_4:
        /*0018*/ 	.byte	0x04, 0x12
        /*001a*/ 	.short	(.L_6 - .L_5)
	.align		4
.L_5:
        /*001c*/ 	.word	index@(_Z3funv)
        /*0020*/ 	.word	0x00000008
.L_6:


//--------------------- .nv.compat                --------------------------
	.section	.nv.compat,"",@"SHT_CUDA_COMPAT_INFO"
	.align	4
        /*0000*/ 	.byte	0x02, 0x09, 0x00, 0x00, 0x02, 0x02, 0x01, 0x00, 0x02, 0x05, 0x05, 0x00, 0x03, 0x07, 0x01, 0x01
        /*0010*/ 	.byte	0x02, 0x03, 0x00, 0x00, 0x02, 0x06, 0x01, 0x00, 0x04, 0x0b, 0x08, 0x00, 0x09, 0x00, 0x00, 0x00
        /*0020*/ 	.byte	0x00, 0x00, 0x00, 0x00


//--------------------- .nv.info._Z3funv          --------------------------
	.section	.nv.info._Z3funv,"",@"SHT_CUDA_INFO"
	.sectionflags	@""
	.align	4


	//----- nvinfo : EIATTR_CUDA_API_VERSION
	.align		4
        /*0000*/ 	.byte	0x04, 0x37
        /*0002*/ 	.short	(.L_8 - .L_7)
.L_7:
        /*0004*/ 	.word	0x00000082


	//----- nvinfo : EIATTR_SPARSE_MMA_MASK
	.align		4
.L_8:
        /*0008*/ 	.byte	0x03, 0x50
        /*000a*/ 	.short	0x0000


	//----- nvinfo : EIATTR_MAXREG_COUNT
	.align		4
        /*000c*/ 	.byte	0x03, 0x1b
        /*000e*/ 	.short	0x00ff


	//----- nvinfo : EIATTR_EXTERNS
	.align		4
        /*0010*/ 	.byte	0x04, 0x0f
        /*0012*/ 	.short	(.L_10 - .L_9)


	//   ....[0]....
	.align		4
.L_9:
        /*0014*/ 	.word	index@(vprintf)


	//----- nvinfo : EIATTR_MERCURY_ISA_VERSION
	.align		4
.L_10:
        /*0018*/ 	.byte	0x03, 0x5f
        /*001a*/ 	.short	0x0101


	//----- nvinfo : EIATTR_INT_WARP_WIDE_INSTR_OFFSETS
	.align		4
        /*001c*/ 	.byte	0x04, 0x31
        /*001e*/ 	.short	(.L_12 - .L_11)


	//   ....[0]....
.L_11:
        /*0020*/ 	.word	0x00000030


	//   ....[1]....
        /*0024*/ 	.word	0x00000150


	//----- nvinfo : EIATTR_VRC_CTA_INIT_COUNT
	.align		4
.L_12:
        /*0028*/ 	.byte	0x02, 0x4a
	.zero		1
	.zero		1


	//----- nvinfo : EIATTR_SYSCALL_OFFSETS
	.align		4
        /*002c*/ 	.byte	0x04, 0x46
        /*002e*/ 	.short	(.L_14 - .L_13)


	//   ....[0]....
.L_13:
        /*0030*/ 	.word	0x000001c0


	//----- nvinfo : EIATTR_EXIT_INSTR_OFFSETS
	.align		4
.L_14:
        /*0034*/ 	.byte	0x04, 0x1c
        /*0036*/ 	.short	(.L_16 - .L_15)


	//   ....[0]....
.L_15:
        /*0038*/ 	.word	0x000001d0


	//----- nvinfo : EIATTR_SW_WAR
	.align		4
.L_16:
        /*003c*/ 	.byte	0x04, 0x36
        /*003e*/ 	.short	(.L_18 - .L_17)
.L_17:
        /*0040*/ 	.word	0x00000008
.L_18:


//--------------------- .nv.callgraph             --------------------------
	.section	.nv.callgraph,"",@"SHT_CUDA_CALLGRAPH"
	.align	4
	.sectionentsize	8
	.align		4
        /*0000*/ 	.word	0x00000000
	.align		4
        /*0004*/ 	.word	0xffffffff
	.align		4
        /*0008*/ 	.word	index@(_Z3funv)
	.align		4
        /*000c*/ 	.word	index@(vprintf)
	.align		4
        /*0010*/ 	.word	0x00000000
	.align		4
        /*0014*/ 	.word	0xfffffffe
	.align		4
        /*0018*/ 	.word	0x00000000
	.align		4
        /*001c*/ 	.word	0xfffffffd
	.align		4
        /*0020*/ 	.word	0x00000000
	.align		4
        /*0024*/ 	.word	0xfffffffc


//--------------------- .nv.constant4             --------------------------
	.section	.nv.constant4,"a",@progbits
	.align	8
	.align		8
.nv.constant4:
        /*0000*/ 	.dword	vprintf
	.align		8
        /*0008*/ 	.dword	$str


//--------------------- .text._Z3funv             --------------------------
	.section	.text._Z3funv,"ax",@progbits
	.align	128
        .global         _Z3funv
        .type           _Z3funv,@function
        .size           _Z3funv,(.L_x_2 - _Z3funv)
        .other          _Z3funv,@"STO_CUDA_ENTRY STV_DEFAULT"
_Z3funv:
.text._Z3funv:
[----:B------:R-:W0:Y:S01]  /*0000*/  LDC R1, c[0x0][0x37c] ;  /* 0x0000df00ff017b82 */ /* 0x000e220000000800 */
[----:B------:R-:W1:Y:S07]  /*0010*/  S2R R3, SR_LANEID ;  /* 0x0000000000037919 */ /* 0x000e6e0000000000 */
[----:B------:R-:W2:Y:S01]  /*0020*/  S2UR UR5, SR_CgaCtaId ;  /* 0x00000000000579c3 */ /* 0x000ea20000008800 */
[----:B------:R-:W-:Y:S01]  /*0030*/  VOTEU.ANY UR6, UPT, PT ;  /* 0x0000000000067886 */ /* 0x000fe200038e0100 */
[----:B------:R-:W-:Y:S01]  /*0040*/  UMOV UR4, 0x400 ;  /* 0x0000040000047882 */ /* 0x000fe20000000000 */
[----:B------:R-:W1:Y:S01]  /*0050*/  FLO.U32 R4, UR6 ;  /* 0x0000000600047d00 */ /* 0x000e6200080e0000 */
[----:B------:R-:W3:Y:S01]  /*0060*/  S2R R7, SR_LTMASK ;  /* 0x0000000000077919 */ /* 0x000ee20000003900 */
[----:B------:R-:W-:Y:S01]  /*0070*/  MOV R2, 0x0 ;  /* 0x0000000000027802 */ /* 0x000fe20000000f00 */
[----:B0-----:R-:W-:-:S05]  /*0080*/  VIADD R1, R1, 0xfffffff8 ;  /* 0xfffffff801017836 */ /* 0x001fca0000000000 */
[----:B------:R-:W0:Y:S01]  /*0090*/  POPC R5, UR6 ;  /* 0x0000000600057d09 */ /* 0x000e220008000000 */
[----:B--2---:R-:W-:Y:S01]  /*00a0*/  ULEA UR4, UR5, UR4, 0x18 ;  /* 0x0000000405047291 */ /* 0x004fe2000f8ec0ff */
[----:B------:R-:W2:Y:S01]  /*00b0*/  LDCU UR5, c[0x0][0x2fc] ;  /* 0x00005f80ff0577ac */ /* 0x000ea20008000800 */
[----:B-1----:R-:W-:-:S07]  /*00c0*/  ISETP.EQ.U32.AND P0, PT, R4, R3, PT ;  /* 0x000000030400720c */ /* 0x002fce0003f02070 */
[----:B------:R-:W-:Y:S01]  /*00d0*/  STS [UR4], RZ ;  /* 0x000000ffff007988 */ /* 0x000fe20008000804 */
[----:B------:R-:W1:Y:S01]  /*00e0*/  LDC.64 R2, c[0x4][R2] ;  /* 0x0100000002027b82 */ /* 0x000e620000000a00 */
[----:B---3--:R-:W-:Y:S01]  /*00f0*/  LOP3.LUT R7, R7, UR6, RZ, 0xc0, !PT ;  /* 0x0000000607077c12 */ /* 0x008fe2000f8ec0ff */
[----:B------:R-:W3:Y:S05]  /*0100*/  LDCU.64 UR6, c[0x4][0x8] ;  /* 0x01000100ff0677ac */ /* 0x000eea0008000a00 */
[----:B------:R-:W4:Y:S01]  /*0110*/  POPC R7, R7 ;  /* 0x0000000700077309 */ /* 0x000f220000000000 */
[----:B0-----:R-:W0:Y:S01]  /*0120*/  @P0 ATOMS.ADD R5, [UR4], R5 ;  /* 0x00000005ff05098c */ /* 0x001e220008000004 */
[----:B------:R-:W5:Y:S02]  /*0130*/  LDCU UR4, c[0x0][0x2f8] ;  /* 0x00005f00ff0477ac */ /* 0x000f640008000800 */
[----:B-----5:R-:W-:Y:S01]  /*0140*/  IADD3 R6, P0, PT, R1, UR4, RZ ;  /* 0x0000000401067c10 */ /* 0x020fe2000ff1e0ff */
[----:B0-----:R3:W4:Y:S02]  /*0150*/  SHFL.IDX PT, R0, R5, R4, 0x1f ;  /* 0x00001f0405007589 */ /* 0x00172400000e0000 */
[----:B---3--:R-:W-:-:S02]  /*0160*/  IMAD.U32 R4, RZ, RZ, UR6 ;  /* 0x00000006ff047e24 */ /* 0x008fc4000f8e00ff */
[----:B------:R-:W-:Y:S02]  /*0170*/  IMAD.U32 R5, RZ, RZ, UR7 ;  /* 0x00000007ff057e24 */ /* 0x000fe4000f8e00ff */
[----:B----4-:R-:W-:Y:S02]  /*0180*/  IMAD.IADD R0, R0, 0x1, R7 ;  /* 0x0000000100007824 */ /* 0x010fe400078e0207 */
[----:B--2---:R-:W-:-:S03]  /*0190*/  IMAD.X R7, RZ, RZ, UR5, P0 ;  /* 0x00000005ff077e24 */ /* 0x004fc600080e06ff */
[----:B-1----:R0:W-:Y:S04]  /*01a0*/  STL [R1], R0 ;  /* 0x0000000001007387 */ /* 0x0021e80000100800 */
[----:B------:R-:W-:-:S07]  /*01b0*/  LEPC R20, `(.L_x_0) ;  /* 0x000000001014794e */ /* 0x000fce0000000000 */
[----:B0-----:R-:W-:Y:S05]  /*01c0*/  CALL.ABS.NOINC R2 ;  /* 0x0000000002007343 */ /* 0x001fea0003c00000 */
.L_x_0:
[----:B------:R-:W-:Y:S05]  /*01d0*/  EXIT ;  /* 0x000000000000794d */ /* 0x000fea0003800000 */
.L_x_1:
[----:B------:R-:W-:-:S00]  /*01e0*/  BRA `(.L_x_1) ;  /* 0xfffffffc00fc7947 */ /* 0x000fc0000383ffff */
[----:B------:R-:W-:-:S00]  /*01f0*/  NOP ;  /* 0x0000000000007918 */ /* 0x000fc00000000000 */
        /* <DEDUP_REMOVED lines=8> */
.L_x_2:


//--------------------- .nv.global.init           --------------------------
	.section	.nv.global.init,"aw",@progbits
.nv.global.init:
	.type		$str,@object
	.size		$str,(.L_0 - $str)
$str:
        /*0000*/ 	.byte	0x69, 0x6f, 0x20, 0x6f, 0x63, 0x63, 0x75, 0x70, 0x6f, 0x20, 0x25, 0x64, 0x0a, 0x00
.L_0:


//--------------------- .nv.shared._Z3funv        --------------------------
	.section	.nv.shared._Z3funv,"aw",@nobits
	.sectionflags	@""
	.align	4
.nv.shared._Z3funv:
	.zero		1028


//--------------------- .nv.shared.reserved.0     --------------------------
	.section	.nv.shared.reserved.0,"aw",@nobits
	.weak		__nv_reservedSMEM_offset_0_alias
	.size		__nv_reservedSMEM_offset_0_alias, 0, 64
	.other		__nv_reservedSMEM_offset_0_alias,@"STO_CUDA_RESERVED_SHARED STV_DEFAULT"
__nv_reservedSMEM_offset_0_alias:
	.zero		0
	.zero		64


//--------------------- .nv.constant0._Z3funv     --------------------------
	.section	.nv.constant0._Z3funv,"a",@progbits
	.sectionflags	@""
	.align	4
.nv.constant0._Z3funv:
	.zero		896


//--------------------- SYMBOLS --------------------------

	.type		.nv.reservedSmem.offset0,@object
	.size		.nv.reservedSmem.offset0,0x4
	.type		.nv.reservedSmem.cap,@object
	.size		.nv.reservedSmem.cap,0x4
	.type		vprintf,@function
